	.headerflags	@"EF_CUDA_TEXMODE_UNIFIED EF_CUDA_64BIT_ADDRESS EF_CUDA_SM80 EF_CUDA_VIRTUAL_SM(EF_CUDA_SM80)"
	.elftype	@"ET_EXEC"


//--------------------- .nv.info                  --------------------------
	.section	.nv.info,"",@"SHT_CUDA_INFO"
	.align	4


	//----- nvinfo : EIATTR_REGCOUNT
	.align		4
        /*0000*/ 	.byte	0x04, 0x2f
        /*0002*/ 	.short	(.L_1 - .L_0)
	.align		4
.L_0:
        /*0004*/ 	.word	index@(triton_)
        /*0008*/ 	.word	0x00000006


	//----- nvinfo : EIATTR_MIN_STACK_SIZE
	.align		4
.L_1:
        /*000c*/ 	.byte	0x04, 0x12
        /*000e*/ 	.short	(.L_3 - .L_2)
	.align		4
.L_2:
        /*0010*/ 	.word	index@(triton_)
        /*0014*/ 	.word	0x00000000


	//----- nvinfo : EIATTR_FRAME_SIZE
	.align		4
.L_3:
        /*0018*/ 	.byte	0x04, 0x11
        /*001a*/ 	.short	(.L_5 - .L_4)
	.align		4
.L_4:
        /*001c*/ 	.word	index@(triton_)
        /*0020*/ 	.word	0x00000000


	//----- nvinfo : EIATTR_MIN_STACK_SIZE
	.align		4
.L_5:
        /*0024*/ 	.byte	0x04, 0x12
        /*0026*/ 	.short	(.L_7 - .L_6)
	.align		4
.L_6:
        /*0028*/ 	.word	index@(triton_)
        /*002c*/ 	.word	0x00000000
.L_7:


//--------------------- .nv.info.triton_          --------------------------
	.section	.nv.info.triton_,"",@"SHT_CUDA_INFO"
	.sectionflags	@""
	.align	4


	//----- nvinfo : EIATTR_CUDA_API_VERSION
	.align		4
        /*0000*/ 	.byte	0x04, 0x37
        /*0002*/ 	.short	(.L_9 - .L_8)
.L_8:
        /*0004*/ 	.word	0x0000007c


	//----- nvinfo : EIATTR_SW2861232_WAR
	.align		4
.L_9:
        /*0008*/ 	.byte	0x01, 0x35
	.zero		2


	//----- nvinfo : EIATTR_PARAM_CBANK
	.align		4
        /*000c*/ 	.byte	0x04, 0x0a
        /*000e*/ 	.short	(.L_11 - .L_10)
	.align		4
.L_10:
        /*0010*/ 	.word	index@(.nv.constant0.triton_)
        /*0014*/ 	.short	0x0160
        /*0016*/ 	.short	0x0008


	//----- nvinfo : EIATTR_CBANK_PARAM_SIZE
	.align		4
.L_11:
        /*0018*/ 	.byte	0x03, 0x19
        /*001a*/ 	.short	0x0008


	//----- nvinfo : EIATTR_KPARAM_INFO
	.align		4
        /*001c*/ 	.byte	0x04, 0x17
        /*001e*/ 	.short	(.L_13 - .L_12)
.L_12:
        /*0020*/ 	.word	0x00000000
        /*0024*/ 	.short	0x0000
        /*0026*/ 	.short	0x0000
        /*0028*/ 	.byte	0x00, 0xf0, 0x21, 0x00


	//----- nvinfo : EIATTR_MAXREG_COUNT
	.align		4
.L_13:
        /*002c*/ 	.byte	0x03, 0x1b
        /*002e*/ 	.short	0x00ff


	//----- nvinfo : EIATTR_EXIT_INSTR_OFFSETS
	.align		4
        /*0030*/ 	.byte	0x04, 0x1c
        /*0032*/ 	.short	(.L_15 - .L_14)


	//   ....[0]....
.L_14:
        /*0034*/ 	.word	0x00000030


	//   ....[1]....
        /*0038*/ 	.word	0x00000080


	//----- nvinfo : EIATTR_MAX_THREADS
	.align		4
.L_15:
        /*003c*/ 	.byte	0x04, 0x05
        /*003e*/ 	.short	(.L_17 - .L_16)
.L_16:
        /*0040*/ 	.word	0x00000020
        /*0044*/ 	.word	0x00000001
        /*0048*/ 	.word	0x00000001
.L_17:


//--------------------- .nv.callgraph             --------------------------
	.section	.nv.callgraph,"",@"SHT_CUDA_CALLGRAPH"
	.align	4
	.sectionentsize	8
	.align		4
        /*0000*/ 	.word	0x00000000
	.align		4
        /*0004*/ 	.word	0xffffffff
	.align		4
        /*0008*/ 	.word	0x00000000
	.align		4
        /*000c*/ 	.word	0xfffffffe
	.align		4
        /*0010*/ 	.word	0x00000000
	.align		4
        /*0014*/ 	.word	0xfffffffd
	.align		4
        /*0018*/ 	.word	0x00000000
	.align		4
        /*001c*/ 	.word	0xfffffffc


//--------------------- .nv.rel.action            --------------------------
	.section	.nv.rel.action,"",@"SHT_CUDA_RELOCINFO"
	.align	8
	.sectionentsize	8
        /*0000*/ 	.byte	0x73, 0x00, 0x00, 0x00, 0x00, 0x00, 0x00, 0x00, 0x00, 0x00, 0x00, 0x11, 0x25, 0x00, 0x05, 0x36


//--------------------- .nv.constant0.triton_     --------------------------
	.section	.nv.constant0.triton_,"a",@progbits
	.sectionflags	@""
	.align	4
.nv.constant0.triton_:
	.zero		360


//--------------------- .text.triton_             --------------------------
	.section	.text.triton_,"ax",@progbits
	.sectioninfo	@"SHI_REGISTERS=6"
	.align	128
        .global         triton_
        .type           triton_,@function
        .size           triton_,(.L_x_1 - triton_)
        .other          triton_,@"STO_CUDA_ENTRY STV_DEFAULT"
triton_:
.text.triton_:
[----:B------:R-:W-:Y:S02]  /*0000*/  IMAD.MOV.U32 R1, RZ, RZ, c[0x0][0x28] ;  /* 0x00000a00ff017624 */ /* 0x000fe400078e00ff */
[----:B------:R-:W0:Y:S02]  /*0010*/  S2R R0, SR_TID.X ;  /* 0x0000000000007919 */ /* 0x000e240000002100 */
[----:B0-----:R-:W-:-:S13]  /*0020*/  LOP3.LUT P0, RZ, R0, 0x1f, RZ, 0xc0, !PT ;  /* 0x0000001f00ff7812 */ /* 0x001fda000780c0ff */
[----:B------:R-:W-:Y:S05]  /*0030*/  @P0 EXIT ;  /* 0x000000000000094d */ /* 0x000fea0003800000 */
[----:B------:R-:W-:Y:S01]  /*0040*/  MOV R2, c[0x0][0x160] ;  /* 0x0000580000027a02 */ /* 0x000fe20000000f00 */
[----:B------:R-:W-:Y:S01]  /*0050*/  IMAD.MOV.U32 R3, RZ, RZ, c[0x0][0x164] ;  /* 0x00005900ff037624 */ /* 0x000fe200078e00ff */
[----:B------:R-:W-:-:S04]  /*0060*/  ULDC.64 UR4, c[0x0][0x118] ;  /* 0x0000460000047ab9 */ /* 0x000fc80000000a00 */
[----:B------:R-:W-:Y:S01]  /*0070*/  STG.E [R2.64], RZ ;  /* 0x000000ff02007986 */ /* 0x000fe2000c101904 */
[----:B------:R-:W-:Y:S05]  /*0080*/  EXIT ;  /* 0x000000000000794d */ /* 0x000fea0003800000 */
.L_x_0:
[----:B------:R-:W-:-:S00]  /*0090*/  BRA `(.L_x_0) ;  /* 0xfffffff000007947 */ /* 0x000fc0000383ffff */
[----:B------:R-:W-:-:S00]  /*00a0*/  NOP ;  /* 0x0000000000007918 */ /* 0x000fc00000000000 */
        /* <DEDUP_REMOVED lines=13> */
.L_x_1:
